//
// Generated by NVIDIA NVVM Compiler
//
// Compiler Build ID: CL-36424714
// Cuda compilation tools, release 13.0, V13.0.88
// Based on NVVM 20.0.0
//

.version 9.0
.target sm_100
.address_size 64

	// .globl	_Z7kernel3PiS_S_ii

.visible .entry _Z7kernel3PiS_S_ii(
	.param .u64 .ptr .align 1 _Z7kernel3PiS_S_ii_param_0,
	.param .u64 .ptr .align 1 _Z7kernel3PiS_S_ii_param_1,
	.param .u64 .ptr .align 1 _Z7kernel3PiS_S_ii_param_2,
	.param .u32 _Z7kernel3PiS_S_ii_param_3,
	.param .u32 _Z7kernel3PiS_S_ii_param_4
)
{
	.reg .pred 	%p<10>;
	.reg .b32 	%r<43>;
	.reg .b64 	%rd<21>;

	ld.param.u64 	%rd4, [_Z7kernel3PiS_S_ii_param_0];
	ld.param.u64 	%rd5, [_Z7kernel3PiS_S_ii_param_1];
	ld.param.u64 	%rd3, [_Z7kernel3PiS_S_ii_param_2];
	ld.param.u32 	%r25, [_Z7kernel3PiS_S_ii_param_3];
	ld.param.u32 	%r26, [_Z7kernel3PiS_S_ii_param_4];
	cvta.to.global.u64 	%rd1, %rd4;
	cvta.to.global.u64 	%rd2, %rd5;
	mov.u32 	%r27, %tid.x;
	mov.u32 	%r28, %ctaid.x;
	mov.u32 	%r29, %ntid.x;
	mad.lo.s32 	%r1, %r28, %r29, %r27;
	add.s32 	%r2, %r1, %r26;
	setp.ge.s32 	%p1, %r2, %r25;
	@%p1 bra 	$L__BB0_13;
	mul.wide.s32 	%rd6, %r2, 4;
	add.s64 	%rd7, %rd2, %rd6;
	ld.global.u32 	%r34, [%rd7];
	ld.global.u32 	%r4, [%rd7+4];
	setp.ge.s32 	%p2, %r34, %r4;
	mov.b32 	%r37, 0;
	@%p2 bra 	$L__BB0_12;
	mov.b32 	%r37, 0;
$L__BB0_3:
	mul.wide.s32 	%rd8, %r34, 4;
	add.s64 	%rd9, %rd1, %rd8;
	ld.global.u32 	%r32, [%rd9];
	mul.wide.s32 	%rd10, %r32, 4;
	add.s64 	%rd11, %rd2, %rd10;
	ld.global.u32 	%r36, [%rd11];
	ld.global.u32 	%r8, [%rd11+4];
	setp.ge.s32 	%p3, %r36, %r8;
	@%p3 bra 	$L__BB0_11;
$L__BB0_4:
	mul.wide.s32 	%rd12, %r36, 4;
	add.s64 	%rd13, %rd1, %rd12;
	ld.global.u32 	%r11, [%rd13];
	setp.eq.s32 	%p4, %r11, %r2;
	@%p4 bra 	$L__BB0_10;
	mul.wide.s32 	%rd14, %r11, 4;
	add.s64 	%rd15, %rd2, %rd14;
	ld.global.u32 	%r39, [%rd15];
	ld.global.u32 	%r13, [%rd15+4];
	setp.ge.s32 	%p5, %r39, %r13;
	@%p5 bra 	$L__BB0_10;
	sub.s32 	%r38, %r39, %r13;
	bra.uni 	$L__BB0_8;
$L__BB0_7:
	add.s32 	%r39, %r39, 1;
	add.s32 	%r38, %r38, 1;
	setp.eq.s32 	%p7, %r38, 0;
	@%p7 bra 	$L__BB0_10;
$L__BB0_8:
	mul.wide.s32 	%rd16, %r39, 4;
	add.s64 	%rd17, %rd1, %rd16;
	ld.global.u32 	%r33, [%rd17];
	setp.ne.s32 	%p6, %r33, %r2;
	@%p6 bra 	$L__BB0_7;
	add.s32 	%r37, %r37, 1;
$L__BB0_10:
	add.s32 	%r36, %r36, 1;
	setp.ne.s32 	%p8, %r36, %r8;
	@%p8 bra 	$L__BB0_4;
$L__BB0_11:
	add.s32 	%r34, %r34, 1;
	setp.ne.s32 	%p9, %r34, %r4;
	@%p9 bra 	$L__BB0_3;
$L__BB0_12:
	cvta.to.global.u64 	%rd18, %rd3;
	mul.wide.s32 	%rd19, %r1, 4;
	add.s64 	%rd20, %rd18, %rd19;
	st.global.u32 	[%rd20], %r37;
$L__BB0_13:
	ret;

}
	// .globl	_Z7kernel4PiS_S_ii
.visible .entry _Z7kernel4PiS_S_ii(
	.param .u64 .ptr .align 1 _Z7kernel4PiS_S_ii_param_0,
	.param .u64 .ptr .align 1 _Z7kernel4PiS_S_ii_param_1,
	.param .u64 .ptr .align 1 _Z7kernel4PiS_S_ii_param_2,
	.param .u32 _Z7kernel4PiS_S_ii_param_3,
	.param .u32 _Z7kernel4PiS_S_ii_param_4
)
{
	.reg .pred 	%p<15>;
	.reg .b32 	%r<53>;
	.reg .b64 	%rd<25>;

	ld.param.u64 	%rd4, [_Z7kernel4PiS_S_ii_param_0];
	ld.param.u64 	%rd5, [_Z7kernel4PiS_S_ii_param_1];
	ld.param.u64 	%rd3, [_Z7kernel4PiS_S_ii_param_2];
	ld.param.u32 	%r33, [_Z7kernel4PiS_S_ii_param_3];
	ld.param.u32 	%r34, [_Z7kernel4PiS_S_ii_param_4];
	cvta.to.global.u64 	%rd1, %rd4;
	cvta.to.global.u64 	%rd2, %rd5;
	mov.u32 	%r35, %tid.x;
	mov.u32 	%r36, %ctaid.x;
	mov.u32 	%r37, %ntid.x;
	mad.lo.s32 	%r1, %r36, %r37, %r35;
	add.s32 	%r2, %r1, %r34;
	setp.ge.s32 	%p1, %r2, %r33;
	@%p1 bra 	$L__BB1_16;
	mul.wide.s32 	%rd6, %r2, 4;
	add.s64 	%rd7, %rd2, %rd6;
	ld.global.u32 	%r41, [%rd7];
	ld.global.u32 	%r4, [%rd7+4];
	setp.ge.s32 	%p2, %r41, %r4;
	mov.b32 	%r46, 0;
	@%p2 bra 	$L__BB1_15;
	mov.b32 	%r46, 0;
$L__BB1_3:
	mul.wide.s32 	%rd8, %r41, 4;
	add.s64 	%rd9, %rd1, %rd8;
	ld.global.u32 	%r7, [%rd9];
	mul.wide.s32 	%rd10, %r7, 4;
	add.s64 	%rd11, %rd2, %rd10;
	ld.global.u32 	%r43, [%rd11];
	ld.global.u32 	%r9, [%rd11+4];
	setp.ge.s32 	%p3, %r43, %r9;
	@%p3 bra 	$L__BB1_14;
$L__BB1_4:
	mul.wide.s32 	%rd12, %r43, 4;
	add.s64 	%rd13, %rd1, %rd12;
	ld.global.u32 	%r12, [%rd13];
	setp.eq.s32 	%p4, %r12, %r2;
	@%p4 bra 	$L__BB1_13;
	mul.wide.s32 	%rd14, %r12, 4;
	add.s64 	%rd15, %rd2, %rd14;
	ld.global.u32 	%r45, [%rd15];
	ld.global.u32 	%r14, [%rd15+4];
	setp.ge.s32 	%p5, %r45, %r14;
	@%p5 bra 	$L__BB1_13;
$L__BB1_6:
	mul.wide.s32 	%rd16, %r45, 4;
	add.s64 	%rd17, %rd1, %rd16;
	ld.global.u32 	%r17, [%rd17];
	setp.eq.s32 	%p6, %r17, %r2;
	setp.eq.s32 	%p7, %r17, %r7;
	or.pred  	%p8, %p6, %p7;
	@%p8 bra 	$L__BB1_12;
	mul.wide.s32 	%rd18, %r17, 4;
	add.s64 	%rd19, %rd2, %rd18;
	ld.global.u32 	%r48, [%rd19];
	ld.global.u32 	%r19, [%rd19+4];
	setp.ge.s32 	%p9, %r48, %r19;
	@%p9 bra 	$L__BB1_12;
	sub.s32 	%r47, %r48, %r19;
	bra.uni 	$L__BB1_10;
$L__BB1_9:
	add.s32 	%r48, %r48, 1;
	add.s32 	%r47, %r47, 1;
	setp.eq.s32 	%p11, %r47, 0;
	@%p11 bra 	$L__BB1_12;
$L__BB1_10:
	mul.wide.s32 	%rd20, %r48, 4;
	add.s64 	%rd21, %rd1, %rd20;
	ld.global.u32 	%r40, [%rd21];
	setp.ne.s32 	%p10, %r40, %r2;
	@%p10 bra 	$L__BB1_9;
	add.s32 	%r46, %r46, 1;
$L__BB1_12:
	add.s32 	%r45, %r45, 1;
	setp.ne.s32 	%p12, %r45, %r14;
	@%p12 bra 	$L__BB1_6;
$L__BB1_13:
	add.s32 	%r43, %r43, 1;
	setp.ne.s32 	%p13, %r43, %r9;
	@%p13 bra 	$L__BB1_4;
$L__BB1_14:
	add.s32 	%r41, %r41, 1;
	setp.ne.s32 	%p14, %r41, %r4;
	@%p14 bra 	$L__BB1_3;
$L__BB1_15:
	cvta.to.global.u64 	%rd22, %rd3;
	mul.wide.s32 	%rd23, %r1, 4;
	add.s64 	%rd24, %rd22, %rd23;
	st.global.u32 	[%rd24], %r46;
$L__BB1_16:
	ret;

}
	// .globl	_Z7kernel5PiS_S_ii
.visible .entry _Z7kernel5PiS_S_ii(
	.param .u64 .ptr .align 1 _Z7kernel5PiS_S_ii_param_0,
	.param .u64 .ptr .align 1 _Z7kernel5PiS_S_ii_param_1,
	.param .u64 .ptr .align 1 _Z7kernel5PiS_S_ii_param_2,
	.param .u32 _Z7kernel5PiS_S_ii_param_3,
	.param .u32 _Z7kernel5PiS_S_ii_param_4
)
{
	.reg .pred 	%p<22>;
	.reg .b32 	%r<63>;
	.reg .b64 	%rd<29>;

	ld.param.u64 	%rd4, [_Z7kernel5PiS_S_ii_param_0];
	ld.param.u64 	%rd5, [_Z7kernel5PiS_S_ii_param_1];
	ld.param.u64 	%rd3, [_Z7kernel5PiS_S_ii_param_2];
	ld.param.u32 	%r40, [_Z7kernel5PiS_S_ii_param_3];
	ld.param.u32 	%r41, [_Z7kernel5PiS_S_ii_param_4];
	cvta.to.global.u64 	%rd1, %rd4;
	cvta.to.global.u64 	%rd2, %rd5;
	mov.u32 	%r42, %tid.x;
	mov.u32 	%r43, %ctaid.x;
	mov.u32 	%r44, %ntid.x;
	mad.lo.s32 	%r1, %r43, %r44, %r42;
	add.s32 	%r2, %r1, %r41;
	setp.ge.s32 	%p1, %r2, %r40;
	@%p1 bra 	$L__BB2_19;
	mul.wide.s32 	%rd6, %r2, 4;
	add.s64 	%rd7, %rd2, %rd6;
	ld.global.u32 	%r48, [%rd7];
	ld.global.u32 	%r4, [%rd7+4];
	setp.ge.s32 	%p2, %r48, %r4;
	mov.b32 	%r55, 0;
	@%p2 bra 	$L__BB2_18;
	mov.b32 	%r55, 0;
$L__BB2_3:
	mul.wide.s32 	%rd8, %r48, 4;
	add.s64 	%rd9, %rd1, %rd8;
	ld.global.u32 	%r7, [%rd9];
	mul.wide.s32 	%rd10, %r7, 4;
	add.s64 	%rd11, %rd2, %rd10;
	ld.global.u32 	%r50, [%rd11];
	ld.global.u32 	%r9, [%rd11+4];
	setp.ge.s32 	%p3, %r50, %r9;
	@%p3 bra 	$L__BB2_17;
$L__BB2_4:
	mul.wide.s32 	%rd12, %r50, 4;
	add.s64 	%rd13, %rd1, %rd12;
	ld.global.u32 	%r12, [%rd13];
	setp.eq.s32 	%p4, %r12, %r2;
	@%p4 bra 	$L__BB2_16;
	mul.wide.s32 	%rd14, %r12, 4;
	add.s64 	%rd15, %rd2, %rd14;
	ld.global.u32 	%r52, [%rd15];
	ld.global.u32 	%r14, [%rd15+4];
	setp.ge.s32 	%p5, %r52, %r14;
	@%p5 bra 	$L__BB2_16;
$L__BB2_6:
	mul.wide.s32 	%rd16, %r52, 4;
	add.s64 	%rd17, %rd1, %rd16;
	ld.global.u32 	%r17, [%rd17];
	setp.eq.s32 	%p6, %r17, %r2;
	setp.eq.s32 	%p7, %r17, %r7;
	or.pred  	%p8, %p6, %p7;
	@%p8 bra 	$L__BB2_15;
	mul.wide.s32 	%rd18, %r17, 4;
	add.s64 	%rd19, %rd2, %rd18;
	ld.global.u32 	%r54, [%rd19];
	ld.global.u32 	%r19, [%rd19+4];
	setp.ge.s32 	%p9, %r54, %r19;
	@%p9 bra 	$L__BB2_15;
$L__BB2_8:
	mul.wide.s32 	%rd20, %r54, 4;
	add.s64 	%rd21, %rd1, %rd20;
	ld.global.u32 	%r22, [%rd21];
	setp.eq.s32 	%p10, %r22, %r2;
	setp.eq.s32 	%p11, %r22, %r7;
	or.pred  	%p12, %p10, %p11;
	setp.eq.s32 	%p13, %r22, %r12;
	or.pred  	%p14, %p13, %p12;
	@%p14 bra 	$L__BB2_14;
	mul.wide.s32 	%rd22, %r22, 4;
	add.s64 	%rd23, %rd2, %rd22;
	ld.global.u32 	%r57, [%rd23];
	ld.global.u32 	%r24, [%rd23+4];
	setp.ge.s32 	%p15, %r57, %r24;
	@%p15 bra 	$L__BB2_14;
	sub.s32 	%r56, %r57, %r24;
	bra.uni 	$L__BB2_12;
$L__BB2_11:
	add.s32 	%r57, %r57, 1;
	add.s32 	%r56, %r56, 1;
	setp.eq.s32 	%p17, %r56, 0;
	@%p17 bra 	$L__BB2_14;
$L__BB2_12:
	mul.wide.s32 	%rd24, %r57, 4;
	add.s64 	%rd25, %rd1, %rd24;
	ld.global.u32 	%r47, [%rd25];
	setp.ne.s32 	%p16, %r47, %r2;
	@%p16 bra 	$L__BB2_11;
	add.s32 	%r55, %r55, 1;
$L__BB2_14:
	add.s32 	%r54, %r54, 1;
	setp.ne.s32 	%p18, %r54, %r19;
	@%p18 bra 	$L__BB2_8;
$L__BB2_15:
	add.s32 	%r52, %r52, 1;
	setp.ne.s32 	%p19, %r52, %r14;
	@%p19 bra 	$L__BB2_6;
$L__BB2_16:
	add.s32 	%r50, %r50, 1;
	setp.ne.s32 	%p20, %r50, %r9;
	@%p20 bra 	$L__BB2_4;
$L__BB2_17:
	add.s32 	%r48, %r48, 1;
	setp.ne.s32 	%p21, %r48, %r4;
	@%p21 bra 	$L__BB2_3;
$L__BB2_18:
	cvta.to.global.u64 	%rd26, %rd3;
	mul.wide.s32 	%rd27, %r1, 4;
	add.s64 	%rd28, %rd26, %rd27;
	st.global.u32 	[%rd28], %r55;
$L__BB2_19:
	ret;

}


// ===== COMPILED SASS (sm_100) =====

	.target	sm_100

	.elftype	@"ET_EXEC"


//--------------------- .note.nv.tkinfo           --------------------------
	.section	.note.nv.tkinfo,"",@"SHT_NOTE"
	.sectionflags	@"SHF_NOTE_NV_TKINFO"
	.tkinfo
        /*0018*/ 	.word	0x00000002
        /*0030*/ 	.string	""
        /*0030*/ 	.string	"ptxas"
        /*0030*/ 	.string	"Cuda compilation tools, release 13.0, V13.0.88"
        /*0030*/ 	.string	"Build cuda_13.0.r13.0/compiler.36424714_0"
        /*0030*/ 	.string	"-arch sm_100 -m 64 "



//--------------------- .note.nv.cuinfo           --------------------------
	.section	.note.nv.cuinfo,"",@"SHT_NOTE"
	.sectionflags	@"SHF_NOTE_NV_CUINFO"
        /*0018*/ 	.short	0x0002
        /*001a*/ 	.short	0x0064
        /*001c*/ 	.short	0x0082
	.zero		2


//--------------------- .nv.info                  --------------------------
	.section	.nv.info,"",@"SHT_CUDA_INFO"
	.align	4


	//----- nvinfo : EIATTR_REGCOUNT
	.align		4
        /*0000*/ 	.byte	0x04, 0x2f
        /*0002*/ 	.short	(.L_1 - .L_0)
	.align		4
.L_0:
        /*0004*/ 	.word	index@(_Z7kernel3PiS_S_ii)
        /*0008*/ 	.word	0x00000010


	//----- nvinfo : EIATTR_FRAME_SIZE
	.align		4
.L_1:
        /*000c*/ 	.byte	0x04, 0x11
        /*000e*/ 	.short	(.L_3 - .L_2)
	.align		4
.L_2:
        /*0010*/ 	.word	index@(_Z7kernel3PiS_S_ii)
        /*0014*/ 	.word	0x00000000


	//----- nvinfo : EIATTR_REGCOUNT
	.align		4
.L_3:
        /*0018*/ 	.byte	0x04, 0x2f
        /*001a*/ 	.short	(.L_5 - .L_4)
	.align		4
.L_4:
        /*001c*/ 	.word	index@(_Z7kernel4PiS_S_ii)
        /*0020*/ 	.word	0x00000013


	//----- nvinfo : EIATTR_FRAME_SIZE
	.align		4
.L_5:
        /*0024*/ 	.byte	0x04, 0x11
        /*0026*/ 	.short	(.L_7 - .L_6)
	.align		4
.L_6:
        /*0028*/ 	.word	index@(_Z7kernel4PiS_S_ii)
        /*002c*/ 	.word	0x00000000


	//----- nvinfo : EIATTR_REGCOUNT
	.align		4
.L_7:
        /*0030*/ 	.byte	0x04, 0x2f
        /*0032*/ 	.short	(.L_9 - .L_8)
	.align		4
.L_8:
        /*0034*/ 	.word	index@(_Z7kernel5PiS_S_ii)
        /*0038*/ 	.word	0x00000016


	//----- nvinfo : EIATTR_FRAME_SIZE
	.align		4
.L_9:
        /*003c*/ 	.byte	0x04, 0x11
        /*003e*/ 	.short	(.L_11 - .L_10)
	.align		4
.L_10:
        /*0040*/ 	.word	index@(_Z7kernel5PiS_S_ii)
        /*0044*/ 	.word	0x00000000


	//----- nvinfo : EIATTR_MIN_STACK_SIZE
	.align		4
.L_11:
        /*0048*/ 	.byte	0x04, 0x12
        /*004a*/ 	.short	(.L_13 - .L_12)
	.align		4
.L_12:
        /*004c*/ 	.word	index@(_Z7kernel5PiS_S_ii)
        /*0050*/ 	.word	0x00000000


	//----- nvinfo : EIATTR_MIN_STACK_SIZE
	.align		4
.L_13:
        /*0054*/ 	.byte	0x04, 0x12
        /*0056*/ 	.short	(.L_15 - .L_14)
	.align		4
.L_14:
        /*0058*/ 	.word	index@(_Z7kernel4PiS_S_ii)
        /*005c*/ 	.word	0x00000000


	//----- nvinfo : EIATTR_MIN_STACK_SIZE
	.align		4
.L_15:
        /*0060*/ 	.byte	0x04, 0x12
        /*0062*/ 	.short	(.L_17 - .L_16)
	.align		4
.L_16:
        /*0064*/ 	.word	index@(_Z7kernel3PiS_S_ii)
        /*0068*/ 	.word	0x00000000
.L_17:


//--------------------- .nv.compat                --------------------------
	.section	.nv.compat,"",@"SHT_CUDA_COMPAT_INFO"
	.align	4
        /*0000*/ 	.byte	0x02, 0x09, 0x00, 0x00, 0x02, 0x02, 0x01, 0x00, 0x02, 0x05, 0x05, 0x00, 0x03, 0x07, 0x01, 0x01
        /*0010*/ 	.byte	0x02, 0x03, 0x00, 0x00, 0x02, 0x06, 0x01, 0x00, 0x04, 0x0b, 0x08, 0x00, 0x09, 0x00, 0x00, 0x00
        /*0020*/ 	.byte	0x00, 0x00, 0x00, 0x00


//--------------------- .nv.info._Z7kernel5PiS_S_ii --------------------------
	.section	.nv.info._Z7kernel5PiS_S_ii,"",@"SHT_CUDA_INFO"
	.sectionflags	@""
	.align	4


	//----- nvinfo : EIATTR_CUDA_API_VERSION
	.align		4
        /*0000*/ 	.byte	0x04, 0x37
        /*0002*/ 	.short	(.L_19 - .L_18)
.L_18:
        /*0004*/ 	.word	0x00000082


	//----- nvinfo : EIATTR_KPARAM_INFO
	.align		4
.L_19:
        /*0008*/ 	.byte	0x04, 0x17
        /*000a*/ 	.short	(.L_21 - .L_20)
.L_20:
        /*000c*/ 	.word	0x00000000
        /*0010*/ 	.short	0x0004
        /*0012*/ 	.short	0x001c
        /*0014*/ 	.byte	0x00, 0xf0, 0x11, 0x00


	//----- nvinfo : EIATTR_KPARAM_INFO
	.align		4
.L_21:
        /*0018*/ 	.byte	0x04, 0x17
        /*001a*/ 	.short	(.L_23 - .L_22)
.L_22:
        /*001c*/ 	.word	0x00000000
        /*0020*/ 	.short	0x0003
        /*0022*/ 	.short	0x0018
        /*0024*/ 	.byte	0x00, 0xf0, 0x11, 0x00


	//----- nvinfo : EIATTR_KPARAM_INFO
	.align		4
.L_23:
        /*0028*/ 	.byte	0x04, 0x17
        /*002a*/ 	.short	(.L_25 - .L_24)
.L_24:
        /*002c*/ 	.word	0x00000000
        /*0030*/ 	.short	0x0002
        /*0032*/ 	.short	0x0010
        /*0034*/ 	.byte	0x00, 0xf5, 0x21, 0x00


	//----- nvinfo : EIATTR_KPARAM_INFO
	.align		4
.L_25:
        /*0038*/ 	.byte	0x04, 0x17
        /*003a*/ 	.short	(.L_27 - .L_26)
.L_26:
        /*003c*/ 	.word	0x00000000
        /*0040*/ 	.short	0x0001
        /*0042*/ 	.short	0x0008
        /*0044*/ 	.byte	0x00, 0xf5, 0x21, 0x00


	//----- nvinfo : EIATTR_KPARAM_INFO
	.align		4
.L_27:
        /*0048*/ 	.byte	0x04, 0x17
        /*004a*/ 	.short	(.L_29 - .L_28)
.L_28:
        /*004c*/ 	.word	0x00000000
        /*0050*/ 	.short	0x0000
        /*0052*/ 	.short	0x0000
        /*0054*/ 	.byte	0x00, 0xf5, 0x21, 0x00


	//----- nvinfo : EIATTR_SPARSE_MMA_MASK
	.align		4
.L_29:
        /*0058*/ 	.byte	0x03, 0x50
        /*005a*/ 	.short	0x0000


	//----- nvinfo : EIATTR_MAXREG_COUNT
	.align		4
        /*005c*/ 	.byte	0x03, 0x1b
        /*005e*/ 	.short	0x00ff


	//----- nvinfo : EIATTR_MERCURY_ISA_VERSION
	.align		4
        /*0060*/ 	.byte	0x03, 0x5f
        /*0062*/ 	.short	0x0101


	//----- nvinfo : EIATTR_VRC_CTA_INIT_COUNT
	.align		4
        /*0064*/ 	.byte	0x02, 0x4a
	.zero		1
	.zero		1


	//----- nvinfo : EIATTR_EXIT_INSTR_OFFSETS
	.align		4
        /*0068*/ 	.byte	0x04, 0x1c
        /*006a*/ 	.short	(.L_31 - .L_30)


	//   ....[0]....
.L_30:
        /*006c*/ 	.word	0x00000080


	//   ....[1]....
        /*0070*/ 	.word	0x00000670


	//----- nvinfo : EIATTR_CRS_STACK_SIZE
	.align		4
.L_31:
        /*0074*/ 	.byte	0x04, 0x1e
        /*0076*/ 	.short	(.L_33 - .L_32)
.L_32:
        /*0078*/ 	.word	0x00000000


	//----- nvinfo : EIATTR_CBANK_PARAM_SIZE
	.align		4
.L_33:
        /*007c*/ 	.byte	0x03, 0x19
        /*007e*/ 	.short	0x0020


	//----- nvinfo : EIATTR_PARAM_CBANK
	.align		4
        /*0080*/ 	.byte	0x04, 0x0a
        /*0082*/ 	.short	(.L_35 - .L_34)
	.align		4
.L_34:
        /*0084*/ 	.word	index@(.nv.constant0._Z7kernel5PiS_S_ii)
        /*0088*/ 	.short	0x0380
        /*008a*/ 	.short	0x0020


	//----- nvinfo : EIATTR_SW_WAR
	.align		4
.L_35:
        /*008c*/ 	.byte	0x04, 0x36
        /*008e*/ 	.short	(.L_37 - .L_36)
.L_36:
        /*0090*/ 	.word	0x00000008
.L_37:


//--------------------- .nv.info._Z7kernel4PiS_S_ii --------------------------
	.section	.nv.info._Z7kernel4PiS_S_ii,"",@"SHT_CUDA_INFO"
	.sectionflags	@""
	.align	4


	//----- nvinfo : EIATTR_CUDA_API_VERSION
	.align		4
        /*0000*/ 	.byte	0x04, 0x37
        /*0002*/ 	.short	(.L_39 - .L_38)
.L_38:
        /*0004*/ 	.word	0x00000082


	//----- nvinfo : EIATTR_KPARAM_INFO
	.align		4
.L_39:
        /*0008*/ 	.byte	0x04, 0x17
        /*000a*/ 	.short	(.L_41 - .L_40)
.L_40:
        /*000c*/ 	.word	0x00000000
        /*0010*/ 	.short	0x0004
        /*0012*/ 	.short	0x001c
        /*0014*/ 	.byte	0x00, 0xf0, 0x11, 0x00


	//----- nvinfo : EIATTR_KPARAM_INFO
	.align		4
.L_41:
        /*0018*/ 	.byte	0x04, 0x17
        /*001a*/ 	.short	(.L_43 - .L_42)
.L_42:
        /*001c*/ 	.word	0x00000000
        /*0020*/ 	.short	0x0003
        /*0022*/ 	.short	0x0018
        /*0024*/ 	.byte	0x00, 0xf0, 0x11, 0x00


	//----- nvinfo : EIATTR_KPARAM_INFO
	.align		4
.L_43:
        /*0028*/ 	.byte	0x04, 0x17
        /*002a*/ 	.short	(.L_45 - .L_44)
.L_44:
        /*002c*/ 	.word	0x00000000
        /*0030*/ 	.short	0x0002
        /*0032*/ 	.short	0x0010
        /*0034*/ 	.byte	0x00, 0xf5, 0x21, 0x00


	//----- nvinfo : EIATTR_KPARAM_INFO
	.align		4
.L_45:
        /*0038*/ 	.byte	0x04, 0x17
        /*003a*/ 	.short	(.L_47 - .L_46)
.L_46:
        /*003c*/ 	.word	0x00000000
        /*0040*/ 	.short	0x0001
        /*0042*/ 	.short	0x0008
        /*0044*/ 	.byte	0x00, 0xf5, 0x21, 0x00


	//----- nvinfo : EIATTR_KPARAM_INFO
	.align		4
.L_47:
        /*0048*/ 	.byte	0x04, 0x17
        /*004a*/ 	.short	(.L_49 - .L_48)
.L_48:
        /*004c*/ 	.word	0x00000000
        /*0050*/ 	.short	0x0000
        /*0052*/ 	.short	0x0000
        /*0054*/ 	.byte	0x00, 0xf5, 0x21, 0x00


	//----- nvinfo : EIATTR_SPARSE_MMA_MASK
	.align		4
.L_49:
        /*0058*/ 	.byte	0x03, 0x50
        /*005a*/ 	.short	0x0000


	//----- nvinfo : EIATTR_MAXREG_COUNT
	.align		4
        /*005c*/ 	.byte	0x03, 0x1b
        /*005e*/ 	.short	0x00ff


	//----- nvinfo : EIATTR_MERCURY_ISA_VERSION
	.align		4
        /*0060*/ 	.byte	0x03, 0x5f
        /*0062*/ 	.short	0x0101


	//----- nvinfo : EIATTR_VRC_CTA_INIT_COUNT
	.align		4
        /*0064*/ 	.byte	0x02, 0x4a
	.zero		1
	.zero		1


	//----- nvinfo : EIATTR_EXIT_INSTR_OFFSETS
	.align		4
        /*0068*/ 	.byte	0x04, 0x1c
        /*006a*/ 	.short	(.L_51 - .L_50)


	//   ....[0]....
.L_50:
        /*006c*/ 	.word	0x00000080


	//   ....[1]....
        /*0070*/ 	.word	0x00000550


	//----- nvinfo : EIATTR_CRS_STACK_SIZE
	.align		4
.L_51:
        /*0074*/ 	.byte	0x04, 0x1e
        /*0076*/ 	.short	(.L_53 - .L_52)
.L_52:
        /*0078*/ 	.word	0x00000000


	//----- nvinfo : EIATTR_CBANK_PARAM_SIZE
	.align		4
.L_53:
        /*007c*/ 	.byte	0x03, 0x19
        /*007e*/ 	.short	0x0020


	//----- nvinfo : EIATTR_PARAM_CBANK
	.align		4
        /*0080*/ 	.byte	0x04, 0x0a
        /*0082*/ 	.short	(.L_55 - .L_54)
	.align		4
.L_54:
        /*0084*/ 	.word	index@(.nv.constant0._Z7kernel4PiS_S_ii)
        /*0088*/ 	.short	0x0380
        /*008a*/ 	.short	0x0020


	//----- nvinfo : EIATTR_SW_WAR
	.align		4
.L_55:
        /*008c*/ 	.byte	0x04, 0x36
        /*008e*/ 	.short	(.L_57 - .L_56)
.L_56:
        /*0090*/ 	.word	0x00000008
.L_57:


//--------------------- .nv.info._Z7kernel3PiS_S_ii --------------------------
	.section	.nv.info._Z7kernel3PiS_S_ii,"",@"SHT_CUDA_INFO"
	.sectionflags	@""
	.align	4


	//----- nvinfo : EIATTR_CUDA_API_VERSION
	.align		4
        /*0000*/ 	.byte	0x04, 0x37
        /*0002*/ 	.short	(.L_59 - .L_58)
.L_58:
        /*0004*/ 	.word	0x00000082


	//----- nvinfo : EIATTR_KPARAM_INFO
	.align		4
.L_59:
        /*0008*/ 	.byte	0x04, 0x17
        /*000a*/ 	.short	(.L_61 - .L_60)
.L_60:
        /*000c*/ 	.word	0x00000000
        /*0010*/ 	.short	0x0004
        /*0012*/ 	.short	0x001c
        /*0014*/ 	.byte	0x00, 0xf0, 0x11, 0x00


	//----- nvinfo : EIATTR_KPARAM_INFO
	.align		4
.L_61:
        /*0018*/ 	.byte	0x04, 0x17
        /*001a*/ 	.short	(.L_63 - .L_62)
.L_62:
        /*001c*/ 	.word	0x00000000
        /*0020*/ 	.short	0x0003
        /*0022*/ 	.short	0x0018
        /*0024*/ 	.byte	0x00, 0xf0, 0x11, 0x00


	//----- nvinfo : EIATTR_KPARAM_INFO
	.align		4
.L_63:
        /*0028*/ 	.byte	0x04, 0x17
        /*002a*/ 	.short	(.L_65 - .L_64)
.L_64:
        /*002c*/ 	.word	0x00000000
        /*0030*/ 	.short	0x0002
        /*0032*/ 	.short	0x0010
        /*0034*/ 	.byte	0x00, 0xf5, 0x21, 0x00


	//----- nvinfo : EIATTR_KPARAM_INFO
	.align		4
.L_65:
        /*0038*/ 	.byte	0x04, 0x17
        /*003a*/ 	.short	(.L_67 - .L_66)
.L_66:
        /*003c*/ 	.word	0x00000000
        /*0040*/ 	.short	0x0001
        /*0042*/ 	.short	0x0008
        /*0044*/ 	.byte	0x00, 0xf5, 0x21, 0x00


	//----- nvinfo : EIATTR_KPARAM_INFO
	.align		4
.L_67:
        /*0048*/ 	.byte	0x04, 0x17
        /*004a*/ 	.short	(.L_69 - .L_68)
.L_68:
        /*004c*/ 	.word	0x00000000
        /*0050*/ 	.short	0x0000
        /*0052*/ 	.short	0x0000
        /*0054*/ 	.byte	0x00, 0xf5, 0x21, 0x00


	//----- nvinfo : EIATTR_SPARSE_MMA_MASK
	.align		4
.L_69:
        /*0058*/ 	.byte	0x03, 0x50
        /*005a*/ 	.short	0x0000


	//----- nvinfo : EIATTR_MAXREG_COUNT
	.align		4
        /*005c*/ 	.byte	0x03, 0x1b
        /*005e*/ 	.short	0x00ff


	//----- nvinfo : EIATTR_MERCURY_ISA_VERSION
	.align		4
        /*0060*/ 	.byte	0x03, 0x5f
        /*0062*/ 	.short	0x0101


	//----- nvinfo : EIATTR_VRC_CTA_INIT_COUNT
	.align		4
        /*0064*/ 	.byte	0x02, 0x4a
	.zero		1
	.zero		1


	//----- nvinfo : EIATTR_EXIT_INSTR_OFFSETS
	.align		4
        /*0068*/ 	.byte	0x04, 0x1c
        /*006a*/ 	.short	(.L_71 - .L_70)


	//   ....[0]....
.L_70:
        /*006c*/ 	.word	0x00000080


	//   ....[1]....
        /*0070*/ 	.word	0x00000440


	//----- nvinfo : EIATTR_CRS_STACK_SIZE
	.align		4
.L_71:
        /*0074*/ 	.byte	0x04, 0x1e
        /*0076*/ 	.short	(.L_73 - .L_72)
.L_72:
        /*0078*/ 	.word	0x00000000


	//----- nvinfo : EIATTR_CBANK_PARAM_SIZE
	.align		4
.L_73:
        /*007c*/ 	.byte	0x03, 0x19
        /*007e*/ 	.short	0x0020


	//----- nvinfo : EIATTR_PARAM_CBANK
	.align		4
        /*0080*/ 	.byte	0x04, 0x0a
        /*0082*/ 	.short	(.L_75 - .L_74)
	.align		4
.L_74:
        /*0084*/ 	.word	index@(.nv.constant0._Z7kernel3PiS_S_ii)
        /*0088*/ 	.short	0x0380
        /*008a*/ 	.short	0x0020


	//----- nvinfo : EIATTR_SW_WAR
	.align		4
.L_75:
        /*008c*/ 	.byte	0x04, 0x36
        /*008e*/ 	.short	(.L_77 - .L_76)
.L_76:
        /*0090*/ 	.word	0x00000008
.L_77:


//--------------------- .nv.callgraph             --------------------------
	.section	.nv.callgraph,"",@"SHT_CUDA_CALLGRAPH"
	.align	4
	.sectionentsize	8
	.align		4
        /*0000*/ 	.word	0x00000000
	.align		4
        /*0004*/ 	.word	0xffffffff
	.align		4
        /*0008*/ 	.word	0x00000000
	.align		4
        /*000c*/ 	.word	0xfffffffe
	.align		4
        /*0010*/ 	.word	0x00000000
	.align		4
        /*0014*/ 	.word	0xfffffffd
	.align		4
        /*0018*/ 	.word	0x00000000
	.align		4
        /*001c*/ 	.word	0xfffffffc


//--------------------- .text._Z7kernel5PiS_S_ii  --------------------------
	.section	.text._Z7kernel5PiS_S_ii,"ax",@progbits
	.align	128
        .global         _Z7kernel5PiS_S_ii
        .type           _Z7kernel5PiS_S_ii,@function
        .size           _Z7kernel5PiS_S_ii,(.L_x_42 - _Z7kernel5PiS_S_ii)
        .other          _Z7kernel5PiS_S_ii,@"STO_CUDA_ENTRY STV_DEFAULT"
_Z7kernel5PiS_S_ii:
.text._Z7kernel5PiS_S_ii:
[----:B------:R-:W-:Y:S01]  /*0000*/  LDC R1, c[0x0][0x37c] ;  /* 0x0000df00ff017b82 */ /* 0x000fe20000000800 */
[----:B------:R-:W0:Y:S07]  /*0010*/  S2R R0, SR_TID.X ;  /* 0x0000000000007919 */ /* 0x000e2e0000002100 */
[----:B------:R-:W0:Y:S01]  /*0020*/  S2UR UR4, SR_CTAID.X ;  /* 0x00000000000479c3 */ /* 0x000e220000002500 */
[----:B------:R-:W1:Y:S07]  /*0030*/  LDCU.64 UR6, c[0x0][0x398] ;  /* 0x00007300ff0677ac */ /* 0x000e6e0008000a00 */
[----:B------:R-:W0:Y:S02]  /*0040*/  LDC R3, c[0x0][0x360] ;  /* 0x0000d800ff037b82 */ /* 0x000e240000000800 */
[----:B0-----:R-:W-:-:S04]  /*0050*/  IMAD R0, R3, UR4, R0 ;  /* 0x0000000403007c24 */ /* 0x001fc8000f8e0200 */
[----:B-1----:R-:W-:-:S05]  /*0060*/  VIADD R6, R0, UR7 ;  /* 0x0000000700067c36 */ /* 0x002fca0008000000 */
[----:B------:R-:W-:-:S13]  /*0070*/  ISETP.GE.AND P0, PT, R6, UR6, PT ;  /* 0x0000000606007c0c */ /* 0x000fda000bf06270 */
[----:B------:R-:W-:Y:S05]  /*0080*/  @P0 EXIT ;  /* 0x000000000000094d */ /* 0x000fea0003800000 */
[----:B------:R-:W0:Y:S01]  /*0090*/  LDC.64 R2, c[0x0][0x388] ;  /* 0x0000e200ff027b82 */ /* 0x000e220000000a00 */
[----:B------:R-:W1:Y:S01]  /*00a0*/  LDCU.64 UR4, c[0x0][0x358] ;  /* 0x00006b00ff0477ac */ /* 0x000e620008000a00 */
[----:B0-----:R-:W-:-:S05]  /*00b0*/  IMAD.WIDE R2, R6, 0x4, R2 ;  /* 0x0000000406027825 */ /* 0x001fca00078e0202 */
[----:B-1----:R-:W2:Y:S04]  /*00c0*/  LDG.E R10, desc[UR4][R2.64] ;  /* 0x00000004020a7981 */ /* 0x002ea8000c1e1900 */
[----:B------:R-:W2:Y:S01]  /*00d0*/  LDG.E R7, desc[UR4][R2.64+0x4] ;  /* 0x0000040402077981 */ /* 0x000ea2000c1e1900 */
[----:B------:R-:W-:Y:S01]  /*00e0*/  BSSY.RECONVERGENT B0, `(.L_x_0) ;  /* 0x0000055000007945 */ /* 0x000fe20003800200 */
[----:B------:R-:W-:Y:S01]  /*00f0*/  IMAD.MOV.U32 R8, RZ, RZ, RZ ;  /* 0x000000ffff087224 */ /* 0x000fe200078e00ff */
[----:B--2---:R-:W-:-:S13]  /*0100*/  ISETP.GE.AND P0, PT, R10, R7, PT ;  /* 0x000000070a00720c */ /* 0x004fda0003f06270 */
[----:B------:R-:W-:Y:S05]  /*0110*/  @P0 BRA `(.L_x_1) ;  /* 0x0000000400440947 */ /* 0x000fea0003800000 */
[----:B------:R-:W-:-:S07]  /*0120*/  HFMA2 R8, -RZ, RZ, 0, 0 ;  /* 0x00000000ff087431 */ /* 0x000fce00000001ff */
.L_x_15:
[----:B0-----:R-:W0:Y:S08]  /*0130*/  LDC.64 R2, c[0x0][0x380] ;  /* 0x0000e000ff027b82 */ /* 0x001e300000000a00 */
[----:B------:R-:W1:Y:S01]  /*0140*/  LDC.64 R4, c[0x0][0x388] ;  /* 0x0000e200ff047b82 */ /* 0x000e620000000a00 */
[----:B0-----:R-:W-:-:S05]  /*0150*/  IMAD.WIDE R2, R10, 0x4, R2 ;  /* 0x000000040a027825 */ /* 0x001fca00078e0202 */
[----:B------:R-:W1:Y:S02]  /*0160*/  LDG.E R9, desc[UR4][R2.64] ;  /* 0x0000000402097981 */ /* 0x000e64000c1e1900 */
[----:B-1----:R-:W-:-:S05]  /*0170*/  IMAD.WIDE R4, R9, 0x4, R4 ;  /* 0x0000000409047825 */ /* 0x002fca00078e0204 */
[----:B------:R-:W2:Y:S04]  /*0180*/  LDG.E R12, desc[UR4][R4.64] ;  /* 0x00000004040c7981 */ /* 0x000ea8000c1e1900 */
[----:B------:R-:W2:Y:S01]  /*0190*/  LDG.E R11, desc[UR4][R4.64+0x4] ;  /* 0x00000404040b7981 */ /* 0x000ea2000c1e1900 */
[----:B------:R-:W-:Y:S01]  /*01a0*/  VIADD R10, R10, 0x1 ;  /* 0x000000010a0a7836 */ /* 0x000fe20000000000 */
[----:B------:R-:W-:Y:S04]  /*01b0*/  BSSY.RECONVERGENT B1, `(.L_x_2) ;  /* 0x0000046000017945 */ /* 0x000fe80003800200 */
[----:B------:R-:W-:-:S02]  /*01c0*/  ISETP.NE.AND P3, PT, R10, R7, PT ;  /* 0x000000070a00720c */ /* 0x000fc40003f65270 */
[----:B--2---:R-:W-:-:S13]  /*01d0*/  ISETP.GE.AND P0, PT, R12, R11, PT ;  /* 0x0000000b0c00720c */ /* 0x004fda0003f06270 */
[----:B------:R-:W-:Y:S05]  /*01e0*/  @P0 BRA `(.L_x_3) ;  /* 0x0000000400080947 */ /* 0x000fea0003800000 */
.L_x_14:
[----:B0-----:R-:W0:Y:S02]  /*01f0*/  LDC.64 R2, c[0x0][0x380] ;  /* 0x0000e000ff027b82 */ /* 0x001e240000000a00 */
[----:B0-----:R-:W-:-:S05]  /*0200*/  IMAD.WIDE R2, R12, 0x4, R2 ;  /* 0x000000040c027825 */ /* 0x001fca00078e0202 */
[----:B------:R-:W2:Y:S01]  /*0210*/  LDG.E R13, desc[UR4][R2.64] ;  /* 0x00000004020d7981 */ /* 0x000ea2000c1e1900 */
[----:B------:R-:W-:Y:S01]  /*0220*/  VIADD R12, R12, 0x1 ;  /* 0x000000010c0c7836 */ /* 0x000fe20000000000 */
[----:B------:R-:W-:Y:S04]  /*0230*/  BSSY.RECONVERGENT B2, `(.L_x_4) ;  /* 0x000003c000027945 */ /* 0x000fe80003800200 */
[----:B------:R-:W-:Y:S02]  /*0240*/  ISETP.NE.AND P2, PT, R12, R11, PT ;  /* 0x0000000b0c00720c */ /* 0x000fe40003f45270 */
[----:B--2---:R-:W-:-:S13]  /*0250*/  ISETP.NE.AND P0, PT, R13, R6, PT ;  /* 0x000000060d00720c */ /* 0x004fda0003f05270 */
[----:B------:R-:W-:Y:S05]  /*0260*/  @!P0 BRA `(.L_x_5) ;  /* 0x0000000000e08947 */ /* 0x000fea0003800000 */
[----:B------:R-:W0:Y:S02]  /*0270*/  LDC.64 R2, c[0x0][0x388] ;  /* 0x0000e200ff027b82 */ /* 0x000e240000000a00 */
[----:B0-----:R-:W-:-:S05]  /*0280*/  IMAD.WIDE R2, R13, 0x4, R2 ;  /* 0x000000040d027825 */ /* 0x001fca00078e0202 */
[----:B------:R-:W2:Y:S04]  /*0290*/  LDG.E R15, desc[UR4][R2.64] ;  /* 0x00000004020f7981 */ /* 0x000ea8000c1e1900 */
[----:B------:R-:W2:Y:S02]  /*02a0*/  LDG.E R14, desc[UR4][R2.64+0x4] ;  /* 0x00000404020e7981 */ /* 0x000ea4000c1e1900 */
[----:B--2---:R-:W-:-:S13]  /*02b0*/  ISETP.GE.AND P0, PT, R15, R14, PT ;  /* 0x0000000e0f00720c */ /* 0x004fda0003f06270 */
[----:B------:R-:W-:Y:S05]  /*02c0*/  @P0 BRA `(.L_x_5) ;  /* 0x0000000000c80947 */ /* 0x000fea0003800000 */
.L_x_13:
[----:B0-----:R-:W0:Y:S02]  /*02d0*/  LDC.64 R2, c[0x0][0x380] ;  /* 0x0000e000ff027b82 */ /* 0x001e240000000a00 */
[----:B0-----:R-:W-:-:S05]  /*02e0*/  IMAD.WIDE R2, R15, 0x4, R2 ;  /* 0x000000040f027825 */ /* 0x001fca00078e0202 */
[----:B------:R-:W2:Y:S01]  /*02f0*/  LDG.E R5, desc[UR4][R2.64] ;  /* 0x0000000402057981 */ /* 0x000ea2000c1e1900 */
[----:B------:R-:W-:Y:S01]  /*0300*/  IADD3 R15, PT, PT, R15, 0x1, RZ ;  /* 0x000000010f0f7810 */ /* 0x000fe20007ffe0ff */
[----:B------:R-:W-:Y:S03]  /*0310*/  BSSY.RECONVERGENT B3, `(.L_x_6) ;  /* 0x000002c000037945 */ /* 0x000fe60003800200 */
[----:B------:R-:W-:Y:S02]  /*0320*/  ISETP.NE.AND P1, PT, R15, R14, PT ;  /* 0x0000000e0f00720c */ /* 0x000fe40003f25270 */
[----:B--2---:R-:W-:-:S04]  /*0330*/  ISETP.NE.AND P0, PT, R5, R9, PT ;  /* 0x000000090500720c */ /* 0x004fc80003f05270 */
[----:B------:R-:W-:-:S13]  /*0340*/  ISETP.EQ.OR P0, PT, R5, R6, !P0 ;  /* 0x000000060500720c */ /* 0x000fda0004702670 */
[----:B------:R-:W-:Y:S05]  /*0350*/  @P0 BRA `(.L_x_7) ;  /* 0x00000000009c0947 */ /* 0x000fea0003800000 */
[----:B------:R-:W0:Y:S02]  /*0360*/  LDC.64 R2, c[0x0][0x388] ;  /* 0x0000e200ff027b82 */ /* 0x000e240000000a00 */
[----:B0-----:R-:W-:-:S05]  /*0370*/  IMAD.WIDE R2, R5, 0x4, R2 ;  /* 0x0000000405027825 */ /* 0x001fca00078e0202 */
[----:B------:R-:W2:Y:S04]  /*0380*/  LDG.E R17, desc[UR4][R2.64] ;  /* 0x0000000402117981 */ /* 0x000ea8000c1e1900 */
[----:B------:R-:W2:Y:S02]  /*0390*/  LDG.E R16, desc[UR4][R2.64+0x4] ;  /* 0x0000040402107981 */ /* 0x000ea4000c1e1900 */
[----:B--2---:R-:W-:-:S13]  /*03a0*/  ISETP.GE.AND P0, PT, R17, R16, PT ;  /* 0x000000101100720c */ /* 0x004fda0003f06270 */
[----:B------:R-:W-:Y:S05]  /*03b0*/  @P0 BRA `(.L_x_7) ;  /* 0x0000000000840947 */ /* 0x000fea0003800000 */
.L_x_12:
[----:B0-----:R-:W0:Y:S02]  /*03c0*/  LDC.64 R2, c[0x0][0x380] ;  /* 0x0000e000ff027b82 */ /* 0x001e240000000a00 */
[----:B0-----:R-:W-:-:S05]  /*03d0*/  IMAD.WIDE R4, R17, 0x4, R2 ;  /* 0x0000000411047825 */ /* 0x001fca00078e0202 */
[----:B------:R-:W2:Y:S01]  /*03e0*/  LDG.E R18, desc[UR4][R4.64] ;  /* 0x0000000404127981 */ /* 0x000ea2000c1e1900 */
[----:B------:R-:W-:Y:S01]  /*03f0*/  VIADD R17, R17, 0x1 ;  /* 0x0000000111117836 */ /* 0x000fe20000000000 */
[----:B------:R-:W-:Y:S04]  /*0400*/  BSSY.RECONVERGENT B4, `(.L_x_8) ;  /* 0x000001b000047945 */ /* 0x000fe80003800200 */
[----:B------:R-:W-:Y:S02]  /*0410*/  ISETP.NE.AND P4, PT, R17, R16, PT ;  /* 0x000000101100720c */ /* 0x000fe40003f85270 */
[----:B--2---:R-:W-:-:S04]  /*0420*/  ISETP.NE.AND P0, PT, R18, R9, PT ;  /* 0x000000091200720c */ /* 0x004fc80003f05270 */
[----:B------:R-:W-:-:S04]  /*0430*/  ISETP.EQ.OR P0, PT, R18, R6, !P0 ;  /* 0x000000061200720c */ /* 0x000fc80004702670 */
[----:B------:R-:W-:-:S13]  /*0440*/  ISETP.EQ.OR P0, PT, R18, R13, P0 ;  /* 0x0000000d1200720c */ /* 0x000fda0000702670 */
[----:B------:R-:W-:Y:S05]  /*0450*/  @P0 BRA `(.L_x_9) ;  /* 0x0000000000540947 */ /* 0x000fea0003800000 */
[----:B------:R-:W0:Y:S02]  /*0460*/  LDC.64 R4, c[0x0][0x388] ;  /* 0x0000e200ff047b82 */ /* 0x000e240000000a00 */
[----:B0-----:R-:W-:-:S05]  /*0470*/  IMAD.WIDE R4, R18, 0x4, R4 ;  /* 0x0000000412047825 */ /* 0x001fca00078e0204 */
[----:B------:R-:W2:Y:S04]  /*0480*/  LDG.E R18, desc[UR4][R4.64] ;  /* 0x0000000404127981 */ /* 0x000ea8000c1e1900 */
[----:B------:R-:W2:Y:S02]  /*0490*/  LDG.E R19, desc[UR4][R4.64+0x4] ;  /* 0x0000040404137981 */ /* 0x000ea4000c1e1900 */
[----:B--2---:R-:W-:-:S13]  /*04a0*/  ISETP.GE.AND P0, PT, R18, R19, PT ;  /* 0x000000131200720c */ /* 0x004fda0003f06270 */
[----:B------:R-:W-:Y:S05]  /*04b0*/  @P0 BRA `(.L_x_9) ;  /* 0x00000000003c0947 */ /* 0x000fea0003800000 */
[----:B------:R-:W-:-:S06]  /*04c0*/  IMAD.WIDE R2, R18, 0x4, R2 ;  /* 0x0000000412027825 */ /* 0x000fcc00078e0202 */
[----:B------:R-:W2:Y:S02]  /*04d0*/  LDG.E R3, desc[UR4][R2.64] ;  /* 0x0000000402037981 */ /* 0x000ea4000c1e1900 */
[----:B--2---:R-:W-:-:S13]  /*04e0*/  ISETP.NE.AND P0, PT, R3, R6, PT ;  /* 0x000000060300720c */ /* 0x004fda0003f05270 */
[----:B------:R-:W-:Y:S05]  /*04f0*/  @!P0 BRA `(.L_x_10) ;  /* 0x0000000000288947 */ /* 0x000fea0003800000 */
[----:B------:R-:W0:Y:S01]  /*0500*/  LDC.64 R2, c[0x0][0x380] ;  /* 0x0000e000ff027b82 */ /* 0x000e220000000a00 */
[----:B------:R-:W-:-:S07]  /*0510*/  IMAD.IADD R19, R18, 0x1, -R19 ;  /* 0x0000000112137824 */ /* 0x000fce00078e0a13 */
.L_x_11:
[----:B------:R-:W-:-:S04]  /*0520*/  IADD3 R19, PT, PT, R19, 0x1, RZ ;  /* 0x0000000113137810 */ /* 0x000fc80007ffe0ff */
[----:B------:R-:W-:-:S13]  /*0530*/  ISETP.NE.AND P0, PT, R19, RZ, PT ;  /* 0x000000ff1300720c */ /* 0x000fda0003f05270 */
[----:B------:R-:W-:Y:S05]  /*0540*/  @!P0 BRA `(.L_x_9) ;  /* 0x0000000000188947 */ /* 0x000fea0003800000 */
[----:B------:R-:W-:-:S04]  /*0550*/  VIADD R18, R18, 0x1 ;  /* 0x0000000112127836 */ /* 0x000fc80000000000 */
[----:B0-----:R-:W-:-:S06]  /*0560*/  IMAD.WIDE R4, R18, 0x4, R2 ;  /* 0x0000000412047825 */ /* 0x001fcc00078e0202 */
[----:B------:R-:W2:Y:S02]  /*0570*/  LDG.E R5, desc[UR4][R4.64] ;  /* 0x0000000404057981 */ /* 0x000ea4000c1e1900 */
[----:B--2---:R-:W-:-:S13]  /*0580*/  ISETP.NE.AND P0, PT, R5, R6, PT ;  /* 0x000000060500720c */ /* 0x004fda0003f05270 */
[----:B------:R-:W-:Y:S05]  /*0590*/  @P0 BRA `(.L_x_11) ;  /* 0xfffffffc00e00947 */ /* 0x000fea000383ffff */
.L_x_10:
[----:B------:R-:W-:-:S07]  /*05a0*/  IADD3 R8, PT, PT, R8, 0x1, RZ ;  /* 0x0000000108087810 */ /* 0x000fce0007ffe0ff */
.L_x_9:
[----:B------:R-:W-:Y:S05]  /*05b0*/  BSYNC.RECONVERGENT B4 ;  /* 0x0000000000047941 */ /* 0x000fea0003800200 */
.L_x_8:
[----:B------:R-:W-:Y:S05]  /*05c0*/  @P4 BRA `(.L_x_12) ;  /* 0xfffffffc007c4947 */ /* 0x000fea000383ffff */
.L_x_7:
[----:B------:R-:W-:Y:S05]  /*05d0*/  BSYNC.RECONVERGENT B3 ;  /* 0x0000000000037941 */ /* 0x000fea0003800200 */
.L_x_6:
[----:B------:R-:W-:Y:S05]  /*05e0*/  @P1 BRA `(.L_x_13) ;  /* 0xfffffffc00381947 */ /* 0x000fea000383ffff */
.L_x_5:
[----:B------:R-:W-:Y:S05]  /*05f0*/  BSYNC.RECONVERGENT B2 ;  /* 0x0000000000027941 */ /* 0x000fea0003800200 */
.L_x_4:
[----:B------:R-:W-:Y:S05]  /*0600*/  @P2 BRA `(.L_x_14) ;  /* 0xfffffff800f82947 */ /* 0x000fea000383ffff */
.L_x_3:
[----:B------:R-:W-:Y:S05]  /*0610*/  BSYNC.RECONVERGENT B1 ;  /* 0x0000000000017941 */ /* 0x000fea0003800200 */
.L_x_2:
[----:B------:R-:W-:Y:S05]  /*0620*/  @P3 BRA `(.L_x_15) ;  /* 0xfffffff800c03947 */ /* 0x000fea000383ffff */
.L_x_1:
[----:B------:R-:W-:Y:S05]  /*0630*/  BSYNC.RECONVERGENT B0 ;  /* 0x0000000000007941 */ /* 0x000fea0003800200 */
.L_x_0:
[----:B0-----:R-:W0:Y:S02]  /*0640*/  LDC.64 R2, c[0x0][0x390] ;  /* 0x0000e400ff027b82 */ /* 0x001e240000000a00 */
[----:B0-----:R-:W-:-:S05]  /*0650*/  IMAD.WIDE R2, R0, 0x4, R2 ;  /* 0x0000000400027825 */ /* 0x001fca00078e0202 */
[----:B------:R-:W-:Y:S01]  /*0660*/  STG.E desc[UR4][R2.64], R8 ;  /* 0x0000000802007986 */ /* 0x000fe2000c101904 */
[----:B------:R-:W-:Y:S05]  /*0670*/  EXIT ;  /* 0x000000000000794d */ /* 0x000fea0003800000 */
.L_x_16:
[----:B------:R-:W-:-:S00]  /*0680*/  BRA `(.L_x_16) ;  /* 0xfffffffc00fc7947 */ /* 0x000fc0000383ffff */
[----:B------:R-:W-:-:S00]  /*0690*/  NOP ;  /* 0x0000000000007918 */ /* 0x000fc00000000000 */
        /* <DEDUP_REMOVED lines=14> */
.L_x_42:


//--------------------- .text._Z7kernel4PiS_S_ii  --------------------------
	.section	.text._Z7kernel4PiS_S_ii,"ax",@progbits
	.align	128
        .global         _Z7kernel4PiS_S_ii
        .type           _Z7kernel4PiS_S_ii,@function
        .size           _Z7kernel4PiS_S_ii,(.L_x_43 - _Z7kernel4PiS_S_ii)
        .other          _Z7kernel4PiS_S_ii,@"STO_CUDA_ENTRY STV_DEFAULT"
_Z7kernel4PiS_S_ii:
.text._Z7kernel4PiS_S_ii:
        /* <DEDUP_REMOVED lines=19> */
.L_x_29:
        /* <DEDUP_REMOVED lines=12> */
.L_x_28:
[----:B0-----:R-:W0:Y:S02]  /*01f0*/  LDC.64 R10, c[0x0][0x380] ;  /* 0x0000e000ff0a7b82 */ /* 0x001e240000000a00 */
[----:B0-----:R-:W-:-:S05]  /*0200*/  IMAD.WIDE R10, R8, 0x4, R10 ;  /* 0x00000004080a7825 */ /* 0x001fca00078e020a */
[----:B------:R-:W2:Y:S01]  /*0210*/  LDG.E R9, desc[UR4][R10.64] ;  /* 0x000000040a097981 */ /* 0x000ea2000c1e1900 */
[----:B------:R-:W-:Y:S01]  /*0220*/  IADD3 R8, PT, PT, R8, 0x1, RZ ;  /* 0x0000000108087810 */ /* 0x000fe20007ffe0ff */
[----:B------:R-:W-:Y:S03]  /*0230*/  BSSY.RECONVERGENT B2, `(.L_x_21) ;  /* 0x000002a000027945 */ /* 0x000fe60003800200 */
        /* <DEDUP_REMOVED lines=9> */
.L_x_27:
[----:B0-----:R-:W0:Y:S02]  /*02d0*/  LDC.64 R10, c[0x0][0x380] ;  /* 0x0000e000ff0a7b82 */ /* 0x001e240000000a00 */
[----:B0-----:R-:W-:-:S05]  /*02e0*/  IMAD.WIDE R14, R12, 0x4, R10 ;  /* 0x000000040c0e7825 */ /* 0x001fca00078e020a */
[----:B------:R-:W2:Y:S01]  /*02f0*/  LDG.E R13, desc[UR4][R14.64] ;  /* 0x000000040e0d7981 */ /* 0x000ea2000c1e1900 */
[----:B------:R-:W-:Y:S01]  /*0300*/  VIADD R12, R12, 0x1 ;  /* 0x000000010c0c7836 */ /* 0x000fe20000000000 */
[----:B------:R-:W-:Y:S04]  /*0310*/  BSSY.RECONVERGENT B3, `(.L_x_23) ;  /* 0x000001a000037945 */ /* 0x000fe80003800200 */
        /* <DEDUP_REMOVED lines=15> */
[----:B------:R-:W-:-:S07]  /*0410*/  IADD3 R16, PT, PT, -R16, R13, RZ ;  /* 0x0000000d10107210 */ /* 0x000fce0007ffe1ff */
.L_x_26:
[----:B------:R-:W-:-:S05]  /*0420*/  VIADD R16, R16, 0x1 ;  /* 0x0000000110107836 */ /* 0x000fca0000000000 */
[----:B------:R-:W-:-:S13]  /*0430*/  ISETP.NE.AND P0, PT, R16, RZ, PT ;  /* 0x000000ff1000720c */ /* 0x000fda0003f05270 */
[----:B------:R-:W-:Y:S05]  /*0440*/  @!P0 BRA `(.L_x_24) ;  /* 0x0000000000188947 */ /* 0x000fea0003800000 */
[----:B------:R-:W-:-:S05]  /*0450*/  IADD3 R13, PT, PT, R13, 0x1, RZ ;  /* 0x000000010d0d7810 */ /* 0x000fca0007ffe0ff */
[----:B0-----:R-:W-:-:S06]  /*0460*/  IMAD.WIDE R14, R13, 0x4, R10 ;  /* 0x000000040d0e7825 */ /* 0x001fcc00078e020a */
[----:B------:R-:W2:Y:S02]  /*0470*/  LDG.E R15, desc[UR4][R14.64] ;  /* 0x000000040e0f7981 */ /* 0x000ea4000c1e1900 */
[----:B--2---:R-:W-:-:S13]  /*0480*/  ISETP.NE.AND P0, PT, R15, R2, PT ;  /* 0x000000020f00720c */ /* 0x004fda0003f05270 */
[----:B------:R-:W-:Y:S05]  /*0490*/  @P0 BRA `(.L_x_26) ;  /* 0xfffffffc00e00947 */ /* 0x000fea000383ffff */
.L_x_25:
[----:B------:R-:W-:-:S07]  /*04a0*/  VIADD R3, R3, 0x1 ;  /* 0x0000000103037836 */ /* 0x000fce0000000000 */
.L_x_24:
[----:B------:R-:W-:Y:S05]  /*04b0*/  BSYNC.RECONVERGENT B3 ;  /* 0x0000000000037941 */ /* 0x000fea0003800200 */
.L_x_23:
[----:B------:R-:W-:Y:S05]  /*04c0*/  @P1 BRA `(.L_x_27) ;  /* 0xfffffffc00801947 */ /* 0x000fea000383ffff */
.L_x_22:
[----:B------:R-:W-:Y:S05]  /*04d0*/  BSYNC.RECONVERGENT B2 ;  /* 0x0000000000027941 */ /* 0x000fea0003800200 */
.L_x_21:
[----:B------:R-:W-:Y:S05]  /*04e0*/  @P3 BRA `(.L_x_28) ;  /* 0xfffffffc00403947 */ /* 0x000fea000383ffff */
.L_x_20:
[----:B------:R-:W-:Y:S05]  /*04f0*/  BSYNC.RECONVERGENT B1 ;  /* 0x0000000000017941 */ /* 0x000fea0003800200 */
.L_x_19:
[----:B------:R-:W-:Y:S05]  /*0500*/  @P2 BRA `(.L_x_29) ;  /* 0xfffffffc00082947 */ /* 0x000fea000383ffff */
.L_x_18:
[----:B------:R-:W-:Y:S05]  /*0510*/  BSYNC.RECONVERGENT B0 ;  /* 0x0000000000007941 */ /* 0x000fea0003800200 */
.L_x_17:
[----:B------:R-:W1:Y:S02]  /*0520*/  LDC.64 R4, c[0x0][0x390] ;  /* 0x0000e400ff047b82 */ /* 0x000e640000000a00 */
[----:B-1----:R-:W-:-:S05]  /*0530*/  IMAD.WIDE R4, R0, 0x4, R4 ;  /* 0x0000000400047825 */ /* 0x002fca00078e0204 */
[----:B------:R-:W-:Y:S01]  /*0540*/  STG.E desc[UR4][R4.64], R3 ;  /* 0x0000000304007986 */ /* 0x000fe2000c101904 */
[----:B------:R-:W-:Y:S05]  /*0550*/  EXIT ;  /* 0x000000000000794d */ /* 0x000fea0003800000 */
.L_x_30:
        /* <DEDUP_REMOVED lines=10> */
.L_x_43:


//--------------------- .text._Z7kernel3PiS_S_ii  --------------------------
	.section	.text._Z7kernel3PiS_S_ii,"ax",@progbits
	.align	128
        .global         _Z7kernel3PiS_S_ii
        .type           _Z7kernel3PiS_S_ii,@function
        .size           _Z7kernel3PiS_S_ii,(.L_x_44 - _Z7kernel3PiS_S_ii)
        .other          _Z7kernel3PiS_S_ii,@"STO_CUDA_ENTRY STV_DEFAULT"
_Z7kernel3PiS_S_ii:
.text._Z7kernel3PiS_S_ii:
        /* <DEDUP_REMOVED lines=15> */
[----:B------:R-:W-:Y:S01]  /*00f0*/  HFMA2 R2, -RZ, RZ, 0, 0 ;  /* 0x00000000ff027431 */ /* 0x000fe200000001ff */
[----:B--2---:R-:W-:-:S13]  /*0100*/  ISETP.GE.AND P0, PT, R5, R4, PT ;  /* 0x000000040500720c */ /* 0x004fda0003f06270 */
[----:B------:R-:W-:Y:S05]  /*0110*/  @P0 BRA `(.L_x_32) ;  /* 0x0000000000b80947 */ /* 0x000fea0003800000 */
[----:B------:R-:W-:-:S07]  /*0120*/  IMAD.MOV.U32 R2, RZ, RZ, RZ ;  /* 0x000000ffff027224 */ /* 0x000fce00078e00ff */
.L_x_40:
[----:B0-----:R-:W0:Y:S08]  /*0130*/  LDC.64 R6, c[0x0][0x380] ;  /* 0x0000e000ff067b82 */ /* 0x001e300000000a00 */
[----:B------:R-:W1:Y:S01]  /*0140*/  LDC.64 R10, c[0x0][0x388] ;  /* 0x0000e200ff0a7b82 */ /* 0x000e620000000a00 */
[----:B0-----:R-:W-:-:S06]  /*0150*/  IMAD.WIDE R6, R5, 0x4, R6 ;  /* 0x0000000405067825 */ /* 0x001fcc00078e0206 */
[----:B------:R-:W1:Y:S02]  /*0160*/  LDG.E R7, desc[UR4][R6.64] ;  /* 0x0000000406077981 */ /* 0x000e64000c1e1900 */
[----:B-1----:R-:W-:-:S05]  /*0170*/  IMAD.WIDE R10, R7, 0x4, R10 ;  /* 0x00000004070a7825 */ /* 0x002fca00078e020a */
[----:B------:R-:W2:Y:S04]  /*0180*/  LDG.E R9, desc[UR4][R10.64] ;  /* 0x000000040a097981 */ /* 0x000ea8000c1e1900 */
[----:B------:R-:W2:Y:S01]  /*0190*/  LDG.E R8, desc[UR4][R10.64+0x4] ;  /* 0x000004040a087981 */ /* 0x000ea2000c1e1900 */
[----:B------:R-:W-:Y:S01]  /*01a0*/  IADD3 R5, PT, PT, R5, 0x1, RZ ;  /* 0x0000000105057810 */ /* 0x000fe20007ffe0ff */
[----:B------:R-:W-:Y:S03]  /*01b0*/  BSSY.RECONVERGENT B1, `(.L_x_33) ;  /* 0x0000023000017945 */ /* 0x000fe60003800200 */
[----:B------:R-:W-:Y:S02]  /*01c0*/  ISETP.NE.AND P0, PT, R5, R4, PT ;  /* 0x000000040500720c */ /* 0x000fe40003f05270 */
[----:B--2---:R-:W-:-:S13]  /*01d0*/  ISETP.GE.AND P1, PT, R9, R8, PT ;  /* 0x000000080900720c */ /* 0x004fda0003f26270 */
[----:B------:R-:W-:Y:S05]  /*01e0*/  @P1 BRA `(.L_x_34) ;  /* 0x00000000007c1947 */ /* 0x000fea0003800000 */
.L_x_39:
        /* <DEDUP_REMOVED lines=20> */
.L_x_38:
        /* <DEDUP_REMOVED lines=8> */
.L_x_37:
[----:B------:R-:W-:-:S07]  /*03b0*/  VIADD R2, R2, 0x1 ;  /* 0x0000000102027836 */ /* 0x000fce0000000000 */
.L_x_36:
[----:B------:R-:W-:Y:S05]  /*03c0*/  BSYNC.RECONVERGENT B2 ;  /* 0x0000000000027941 */ /* 0x000fea0003800200 */
.L_x_35:
[----:B------:R-:W-:Y:S05]  /*03d0*/  @P1 BRA `(.L_x_39) ;  /* 0xfffffffc00841947 */ /* 0x000fea000383ffff */
.L_x_34:
[----:B------:R-:W-:Y:S05]  /*03e0*/  BSYNC.RECONVERGENT B1 ;  /* 0x0000000000017941 */ /* 0x000fea0003800200 */
.L_x_33:
[----:B------:R-:W-:Y:S05]  /*03f0*/  @P0 BRA `(.L_x_40) ;  /* 0xfffffffc004c0947 */ /* 0x000fea000383ffff */
.L_x_32:
[----:B------:R-:W-:Y:S05]  /*0400*/  BSYNC.RECONVERGENT B0 ;  /* 0x0000000000007941 */ /* 0x000fea0003800200 */
.L_x_31:
[----:B------:R-:W1:Y:S02]  /*0410*/  LDC.64 R4, c[0x0][0x390] ;  /* 0x0000e400ff047b82 */ /* 0x000e640000000a00 */
[----:B-1----:R-:W-:-:S05]  /*0420*/  IMAD.WIDE R4, R0, 0x4, R4 ;  /* 0x0000000400047825 */ /* 0x002fca00078e0204 */
[----:B------:R-:W-:Y:S01]  /*0430*/  STG.E desc[UR4][R4.64], R2 ;  /* 0x0000000204007986 */ /* 0x000fe2000c101904 */
[----:B------:R-:W-:Y:S05]  /*0440*/  EXIT ;  /* 0x000000000000794d */ /* 0x000fea0003800000 */
.L_x_41:
        /* <DEDUP_REMOVED lines=11> */
.L_x_44:


//--------------------- .nv.shared.reserved.0     --------------------------
	.section	.nv.shared.reserved.0,"aw",@nobits
	.weak		__nv_reservedSMEM_offset_0_alias
	.size		__nv_reservedSMEM_offset_0_alias, 0, 64
	.other		__nv_reservedSMEM_offset_0_alias,@"STO_CUDA_RESERVED_SHARED STV_DEFAULT"
__nv_reservedSMEM_offset_0_alias:
	.zero		0
	.zero		64


//--------------------- .nv.constant0._Z7kernel5PiS_S_ii --------------------------
	.section	.nv.constant0._Z7kernel5PiS_S_ii,"a",@progbits
	.sectionflags	@""
	.align	4
.nv.constant0._Z7kernel5PiS_S_ii:
	.zero		928


//--------------------- .nv.constant0._Z7kernel4PiS_S_ii --------------------------
	.section	.nv.constant0._Z7kernel4PiS_S_ii,"a",@progbits
	.sectionflags	@""
	.align	4
.nv.constant0._Z7kernel4PiS_S_ii:
	.zero		928


//--------------------- .nv.constant0._Z7kernel3PiS_S_ii --------------------------
	.section	.nv.constant0._Z7kernel3PiS_S_ii,"a",@progbits
	.sectionflags	@""
	.align	4
.nv.constant0._Z7kernel3PiS_S_ii:
	.zero		928


//--------------------- SYMBOLS --------------------------

	.type		.nv.reservedSmem.offset0,@object
	.size		.nv.reservedSmem.offset0,0x4
